//
// Generated by NVIDIA NVVM Compiler
//
// Compiler Build ID: CL-36424714
// Cuda compilation tools, release 13.0, V13.0.88
// Based on NVVM 20.0.0
//

.version 9.0
.target sm_100
.address_size 64

	// .globl	_ZN3cub18CUB_300001_SM_10006detail11EmptyKernelIvEEvv
.global .align 1 .b8 _ZN40_INTERNAL_9c48ee5f_4_k_cu_baf4ce14_216994cuda3std3__45__cpo5beginE[1];
.global .align 1 .b8 _ZN40_INTERNAL_9c48ee5f_4_k_cu_baf4ce14_216994cuda3std3__45__cpo3endE[1];
.global .align 1 .b8 _ZN40_INTERNAL_9c48ee5f_4_k_cu_baf4ce14_216994cuda3std3__45__cpo6cbeginE[1];
.global .align 1 .b8 _ZN40_INTERNAL_9c48ee5f_4_k_cu_baf4ce14_216994cuda3std3__45__cpo4cendE[1];
.global .align 1 .b8 _ZN40_INTERNAL_9c48ee5f_4_k_cu_baf4ce14_216994cuda3std3__45__cpo6rbeginE[1];
.global .align 1 .b8 _ZN40_INTERNAL_9c48ee5f_4_k_cu_baf4ce14_216994cuda3std3__45__cpo4rendE[1];
.global .align 1 .b8 _ZN40_INTERNAL_9c48ee5f_4_k_cu_baf4ce14_216994cuda3std3__45__cpo7crbeginE[1];
.global .align 1 .b8 _ZN40_INTERNAL_9c48ee5f_4_k_cu_baf4ce14_216994cuda3std3__45__cpo5crendE[1];
.global .align 1 .b8 _ZN40_INTERNAL_9c48ee5f_4_k_cu_baf4ce14_216994cuda3std3__442_GLOBAL__N__9c48ee5f_4_k_cu_baf4ce14_216996ignoreE[1];
.global .align 1 .b8 _ZN40_INTERNAL_9c48ee5f_4_k_cu_baf4ce14_216994cuda3std3__419piecewise_constructE[1];
.global .align 1 .b8 _ZN40_INTERNAL_9c48ee5f_4_k_cu_baf4ce14_216994cuda3std3__48in_placeE[1];
.global .align 1 .b8 _ZN40_INTERNAL_9c48ee5f_4_k_cu_baf4ce14_216994cuda3std3__420unreachable_sentinelE[1];
.global .align 1 .b8 _ZN40_INTERNAL_9c48ee5f_4_k_cu_baf4ce14_216994cuda3std3__47nulloptE[1];
.global .align 1 .b8 _ZN40_INTERNAL_9c48ee5f_4_k_cu_baf4ce14_216994cuda3std3__48unexpectE[1];
.global .align 1 .b8 _ZN40_INTERNAL_9c48ee5f_4_k_cu_baf4ce14_216994cuda3std6ranges3__45__cpo4swapE[1];
.global .align 1 .b8 _ZN40_INTERNAL_9c48ee5f_4_k_cu_baf4ce14_216994cuda3std6ranges3__45__cpo9iter_moveE[1];
.global .align 1 .b8 _ZN40_INTERNAL_9c48ee5f_4_k_cu_baf4ce14_216994cuda3std6ranges3__45__cpo5beginE[1];
.global .align 1 .b8 _ZN40_INTERNAL_9c48ee5f_4_k_cu_baf4ce14_216994cuda3std6ranges3__45__cpo3endE[1];
.global .align 1 .b8 _ZN40_INTERNAL_9c48ee5f_4_k_cu_baf4ce14_216994cuda3std6ranges3__45__cpo6cbeginE[1];
.global .align 1 .b8 _ZN40_INTERNAL_9c48ee5f_4_k_cu_baf4ce14_216994cuda3std6ranges3__45__cpo4cendE[1];
.global .align 1 .b8 _ZN40_INTERNAL_9c48ee5f_4_k_cu_baf4ce14_216994cuda3std6ranges3__45__cpo7advanceE[1];
.global .align 1 .b8 _ZN40_INTERNAL_9c48ee5f_4_k_cu_baf4ce14_216994cuda3std6ranges3__45__cpo9iter_swapE[1];
.global .align 1 .b8 _ZN40_INTERNAL_9c48ee5f_4_k_cu_baf4ce14_216994cuda3std6ranges3__45__cpo4nextE[1];
.global .align 1 .b8 _ZN40_INTERNAL_9c48ee5f_4_k_cu_baf4ce14_216994cuda3std6ranges3__45__cpo4prevE[1];
.global .align 1 .b8 _ZN40_INTERNAL_9c48ee5f_4_k_cu_baf4ce14_216994cuda3std6ranges3__45__cpo4dataE[1];
.global .align 1 .b8 _ZN40_INTERNAL_9c48ee5f_4_k_cu_baf4ce14_216994cuda3std6ranges3__45__cpo5cdataE[1];
.global .align 1 .b8 _ZN40_INTERNAL_9c48ee5f_4_k_cu_baf4ce14_216994cuda3std6ranges3__45__cpo4sizeE[1];
.global .align 1 .b8 _ZN40_INTERNAL_9c48ee5f_4_k_cu_baf4ce14_216994cuda3std6ranges3__45__cpo5ssizeE[1];
.global .align 1 .b8 _ZN40_INTERNAL_9c48ee5f_4_k_cu_baf4ce14_216994cuda3std6ranges3__45__cpo8distanceE[1];
.global .align 1 .b8 _ZN40_INTERNAL_9c48ee5f_4_k_cu_baf4ce14_216996thrust24THRUST_300001_SM_1000_NS6system6detail10sequential3seqE[1];
.global .align 1 .b8 _ZN40_INTERNAL_9c48ee5f_4_k_cu_baf4ce14_216996thrust24THRUST_300001_SM_1000_NS6system3cpp3parE[1];
.global .align 1 .b8 _ZN40_INTERNAL_9c48ee5f_4_k_cu_baf4ce14_216996thrust24THRUST_300001_SM_1000_NS8cuda_cub3parE[1];
.global .align 1 .b8 _ZN40_INTERNAL_9c48ee5f_4_k_cu_baf4ce14_216996thrust24THRUST_300001_SM_1000_NS8cuda_cub10par_nosyncE[1];
.global .align 1 .b8 _ZN40_INTERNAL_9c48ee5f_4_k_cu_baf4ce14_216996thrust24THRUST_300001_SM_1000_NS12placeholders2_1E[1];
.global .align 1 .b8 _ZN40_INTERNAL_9c48ee5f_4_k_cu_baf4ce14_216996thrust24THRUST_300001_SM_1000_NS12placeholders2_2E[1];
.global .align 1 .b8 _ZN40_INTERNAL_9c48ee5f_4_k_cu_baf4ce14_216996thrust24THRUST_300001_SM_1000_NS12placeholders2_3E[1];
.global .align 1 .b8 _ZN40_INTERNAL_9c48ee5f_4_k_cu_baf4ce14_216996thrust24THRUST_300001_SM_1000_NS12placeholders2_4E[1];
.global .align 1 .b8 _ZN40_INTERNAL_9c48ee5f_4_k_cu_baf4ce14_216996thrust24THRUST_300001_SM_1000_NS12placeholders2_5E[1];
.global .align 1 .b8 _ZN40_INTERNAL_9c48ee5f_4_k_cu_baf4ce14_216996thrust24THRUST_300001_SM_1000_NS12placeholders2_6E[1];
.global .align 1 .b8 _ZN40_INTERNAL_9c48ee5f_4_k_cu_baf4ce14_216996thrust24THRUST_300001_SM_1000_NS12placeholders2_7E[1];
.global .align 1 .b8 _ZN40_INTERNAL_9c48ee5f_4_k_cu_baf4ce14_216996thrust24THRUST_300001_SM_1000_NS12placeholders2_8E[1];
.global .align 1 .b8 _ZN40_INTERNAL_9c48ee5f_4_k_cu_baf4ce14_216996thrust24THRUST_300001_SM_1000_NS12placeholders2_9E[1];
.global .align 1 .b8 _ZN40_INTERNAL_9c48ee5f_4_k_cu_baf4ce14_216996thrust24THRUST_300001_SM_1000_NS12placeholders3_10E[1];
.global .align 1 .b8 _ZN40_INTERNAL_9c48ee5f_4_k_cu_baf4ce14_216996thrust24THRUST_300001_SM_1000_NS3seqE[1];
.global .align 1 .b8 _ZN40_INTERNAL_9c48ee5f_4_k_cu_baf4ce14_216996thrust24THRUST_300001_SM_1000_NS6deviceE[1];

.visible .entry _ZN3cub18CUB_300001_SM_10006detail11EmptyKernelIvEEvv()
{


	ret;

}


// ===== COMPILED SASS (sm_100) =====

	.target	sm_100

	.elftype	@"ET_EXEC"


//--------------------- .note.nv.tkinfo           --------------------------
	.section	.note.nv.tkinfo,"",@"SHT_NOTE"
	.sectionflags	@"SHF_NOTE_NV_TKINFO"
	.tkinfo
        /*0018*/ 	.word	0x00000002
        /*0030*/ 	.string	""
        /*0030*/ 	.string	"ptxas"
        /*0030*/ 	.string	"Cuda compilation tools, release 13.0, V13.0.88"
        /*0030*/ 	.string	"Build cuda_13.0.r13.0/compiler.36424714_0"
        /*0030*/ 	.string	"-arch sm_100 -m 64 "



//--------------------- .note.nv.cuinfo           --------------------------
	.section	.note.nv.cuinfo,"",@"SHT_NOTE"
	.sectionflags	@"SHF_NOTE_NV_CUINFO"
        /*0018*/ 	.short	0x0002
        /*001a*/ 	.short	0x0064
        /*001c*/ 	.short	0x0082
	.zero		2


//--------------------- .nv.info                  --------------------------
	.section	.nv.info,"",@"SHT_CUDA_INFO"
	.align	4


	//----- nvinfo : EIATTR_REGCOUNT
	.align		4
        /*0000*/ 	.byte	0x04, 0x2f
        /*0002*/ 	.short	(.L_46 - .L_45)
	.align		4
.L_45:
        /*0004*/ 	.word	index@(_ZN3cub18CUB_300001_SM_10006detail11EmptyKernelIvEEvv)
        /*0008*/ 	.word	0x00000004


	//----- nvinfo : EIATTR_FRAME_SIZE
	.align		4
.L_46:
        /*000c*/ 	.byte	0x04, 0x11
        /*000e*/ 	.short	(.L_48 - .L_47)
	.align		4
.L_47:
        /*0010*/ 	.word	index@(_ZN3cub18CUB_300001_SM_10006detail11EmptyKernelIvEEvv)
        /*0014*/ 	.word	0x00000000


	//----- nvinfo : EIATTR_MIN_STACK_SIZE
	.align		4
.L_48:
        /*0018*/ 	.byte	0x04, 0x12
        /*001a*/ 	.short	(.L_50 - .L_49)
	.align		4
.L_49:
        /*001c*/ 	.word	index@(_ZN3cub18CUB_300001_SM_10006detail11EmptyKernelIvEEvv)
        /*0020*/ 	.word	0x00000000
.L_50:


//--------------------- .nv.compat                --------------------------
	.section	.nv.compat,"",@"SHT_CUDA_COMPAT_INFO"
	.align	4
        /*0000*/ 	.byte	0x02, 0x09, 0x00, 0x00, 0x02, 0x02, 0x01, 0x00, 0x02, 0x05, 0x05, 0x00, 0x03, 0x07, 0x01, 0x01
        /*0010*/ 	.byte	0x02, 0x03, 0x00, 0x00, 0x02, 0x06, 0x01, 0x00, 0x04, 0x0b, 0x08, 0x00, 0x09, 0x00, 0x00, 0x00
        /*0020*/ 	.byte	0x00, 0x00, 0x00, 0x00


//--------------------- .nv.info._ZN3cub18CUB_300001_SM_10006detail11EmptyKernelIvEEvv --------------------------
	.section	.nv.info._ZN3cub18CUB_300001_SM_10006detail11EmptyKernelIvEEvv,"",@"SHT_CUDA_INFO"
	.sectionflags	@""
	.align	4


	//----- nvinfo : EIATTR_CUDA_API_VERSION
	.align		4
        /*0000*/ 	.byte	0x04, 0x37
        /*0002*/ 	.short	(.L_52 - .L_51)
.L_51:
        /*0004*/ 	.word	0x00000082


	//----- nvinfo : EIATTR_SPARSE_MMA_MASK
	.align		4
.L_52:
        /*0008*/ 	.byte	0x03, 0x50
        /*000a*/ 	.short	0x0000


	//----- nvinfo : EIATTR_MAXREG_COUNT
	.align		4
        /*000c*/ 	.byte	0x03, 0x1b
        /*000e*/ 	.short	0x00ff


	//----- nvinfo : EIATTR_MERCURY_ISA_VERSION
	.align		4
        /*0010*/ 	.byte	0x03, 0x5f
        /*0012*/ 	.short	0x0101


	//----- nvinfo : EIATTR_VRC_CTA_INIT_COUNT
	.align		4
        /*0014*/ 	.byte	0x02, 0x4a
	.zero		1
	.zero		1


	//----- nvinfo : EIATTR_EXIT_INSTR_OFFSETS
	.align		4
        /*0018*/ 	.byte	0x04, 0x1c
        /*001a*/ 	.short	(.L_54 - .L_53)


	//   ....[0]....
.L_53:
        /*001c*/ 	.word	0x00000010


	//----- nvinfo : EIATTR_SW_WAR
	.align		4
.L_54:
        /*0020*/ 	.byte	0x04, 0x36
        /*0022*/ 	.short	(.L_56 - .L_55)
.L_55:
        /*0024*/ 	.word	0x00000008
.L_56:


//--------------------- .nv.callgraph             --------------------------
	.section	.nv.callgraph,"",@"SHT_CUDA_CALLGRAPH"
	.align	4
	.sectionentsize	8
	.align		4
        /*0000*/ 	.word	0x00000000
	.align		4
        /*0004*/ 	.word	0xffffffff
	.align		4
        /*0008*/ 	.word	0x00000000
	.align		4
        /*000c*/ 	.word	0xfffffffe
	.align		4
        /*0010*/ 	.word	0x00000000
	.align		4
        /*0014*/ 	.word	0xfffffffd
	.align		4
        /*0018*/ 	.word	0x00000000
	.align		4
        /*001c*/ 	.word	0xfffffffc


//--------------------- .nv.constant4             --------------------------
	.section	.nv.constant4,"a",@progbits
	.align	8
	.align		8
.nv.constant4:
        /*0000*/ 	.dword	_ZN40_INTERNAL_9c48ee5f_4_k_cu_baf4ce14_220324cuda3std3__45__cpo5beginE
	.align		8
        /*0008*/ 	.dword	_ZN40_INTERNAL_9c48ee5f_4_k_cu_baf4ce14_220324cuda3std3__45__cpo3endE
	.align		8
        /*0010*/ 	.dword	_ZN40_INTERNAL_9c48ee5f_4_k_cu_baf4ce14_220324cuda3std3__45__cpo6cbeginE
	.align		8
        /*0018*/ 	.dword	_ZN40_INTERNAL_9c48ee5f_4_k_cu_baf4ce14_220324cuda3std3__45__cpo4cendE
	.align		8
        /*0020*/ 	.dword	_ZN40_INTERNAL_9c48ee5f_4_k_cu_baf4ce14_220324cuda3std3__45__cpo6rbeginE
	.align		8
        /*0028*/ 	.dword	_ZN40_INTERNAL_9c48ee5f_4_k_cu_baf4ce14_220324cuda3std3__45__cpo4rendE
	.align		8
        /*0030*/ 	.dword	_ZN40_INTERNAL_9c48ee5f_4_k_cu_baf4ce14_220324cuda3std3__45__cpo7crbeginE
	.align		8
        /*0038*/ 	.dword	_ZN40_INTERNAL_9c48ee5f_4_k_cu_baf4ce14_220324cuda3std3__45__cpo5crendE
	.align		8
        /*0040*/ 	.dword	_ZN40_INTERNAL_9c48ee5f_4_k_cu_baf4ce14_220324cuda3std3__442_GLOBAL__N__9c48ee5f_4_k_cu_baf4ce14_220326ignoreE
	.align		8
        /*0048*/ 	.dword	_ZN40_INTERNAL_9c48ee5f_4_k_cu_baf4ce14_220324cuda3std3__419piecewise_constructE
	.align		8
        /*0050*/ 	.dword	_ZN40_INTERNAL_9c48ee5f_4_k_cu_baf4ce14_220324cuda3std3__48in_placeE
	.align		8
        /*0058*/ 	.dword	_ZN40_INTERNAL_9c48ee5f_4_k_cu_baf4ce14_220324cuda3std3__420unreachable_sentinelE
	.align		8
        /*0060*/ 	.dword	_ZN40_INTERNAL_9c48ee5f_4_k_cu_baf4ce14_220324cuda3std3__47nulloptE
	.align		8
        /*0068*/ 	.dword	_ZN40_INTERNAL_9c48ee5f_4_k_cu_baf4ce14_220324cuda3std3__48unexpectE
	.align		8
        /*0070*/ 	.dword	_ZN40_INTERNAL_9c48ee5f_4_k_cu_baf4ce14_220324cuda3std6ranges3__45__cpo4swapE
	.align		8
        /*0078*/ 	.dword	_ZN40_INTERNAL_9c48ee5f_4_k_cu_baf4ce14_220324cuda3std6ranges3__45__cpo9iter_moveE
	.align		8
        /*0080*/ 	.dword	_ZN40_INTERNAL_9c48ee5f_4_k_cu_baf4ce14_220324cuda3std6ranges3__45__cpo5beginE
	.align		8
        /*0088*/ 	.dword	_ZN40_INTERNAL_9c48ee5f_4_k_cu_baf4ce14_220324cuda3std6ranges3__45__cpo3endE
	.align		8
        /*0090*/ 	.dword	_ZN40_INTERNAL_9c48ee5f_4_k_cu_baf4ce14_220324cuda3std6ranges3__45__cpo6cbeginE
	.align		8
        /*0098*/ 	.dword	_ZN40_INTERNAL_9c48ee5f_4_k_cu_baf4ce14_220324cuda3std6ranges3__45__cpo4cendE
	.align		8
        /*00a0*/ 	.dword	_ZN40_INTERNAL_9c48ee5f_4_k_cu_baf4ce14_220324cuda3std6ranges3__45__cpo7advanceE
	.align		8
        /*00a8*/ 	.dword	_ZN40_INTERNAL_9c48ee5f_4_k_cu_baf4ce14_220324cuda3std6ranges3__45__cpo9iter_swapE
	.align		8
        /*00b0*/ 	.dword	_ZN40_INTERNAL_9c48ee5f_4_k_cu_baf4ce14_220324cuda3std6ranges3__45__cpo4nextE
	.align		8
        /*00b8*/ 	.dword	_ZN40_INTERNAL_9c48ee5f_4_k_cu_baf4ce14_220324cuda3std6ranges3__45__cpo4prevE
	.align		8
        /*00c0*/ 	.dword	_ZN40_INTERNAL_9c48ee5f_4_k_cu_baf4ce14_220324cuda3std6ranges3__45__cpo4dataE
	.align		8
        /*00c8*/ 	.dword	_ZN40_INTERNAL_9c48ee5f_4_k_cu_baf4ce14_220324cuda3std6ranges3__45__cpo5cdataE
	.align		8
        /*00d0*/ 	.dword	_ZN40_INTERNAL_9c48ee5f_4_k_cu_baf4ce14_220324cuda3std6ranges3__45__cpo4sizeE
	.align		8
        /*00d8*/ 	.dword	_ZN40_INTERNAL_9c48ee5f_4_k_cu_baf4ce14_220324cuda3std6ranges3__45__cpo5ssizeE
	.align		8
        /*00e0*/ 	.dword	_ZN40_INTERNAL_9c48ee5f_4_k_cu_baf4ce14_220324cuda3std6ranges3__45__cpo8distanceE
	.align		8
        /*00e8*/ 	.dword	_ZN40_INTERNAL_9c48ee5f_4_k_cu_baf4ce14_220326thrust24THRUST_300001_SM_1000_NS6system6detail10sequential3seqE
	.align		8
        /*00f0*/ 	.dword	_ZN40_INTERNAL_9c48ee5f_4_k_cu_baf4ce14_220326thrust24THRUST_300001_SM_1000_NS6system3cpp3parE
	.align		8
        /*00f8*/ 	.dword	_ZN40_INTERNAL_9c48ee5f_4_k_cu_baf4ce14_220326thrust24THRUST_300001_SM_1000_NS8cuda_cub3parE
	.align		8
        /*0100*/ 	.dword	_ZN40_INTERNAL_9c48ee5f_4_k_cu_baf4ce14_220326thrust24THRUST_300001_SM_1000_NS8cuda_cub10par_nosyncE
	.align		8
        /*0108*/ 	.dword	_ZN40_INTERNAL_9c48ee5f_4_k_cu_baf4ce14_220326thrust24THRUST_300001_SM_1000_NS12placeholders2_1E
	.align		8
        /*0110*/ 	.dword	_ZN40_INTERNAL_9c48ee5f_4_k_cu_baf4ce14_220326thrust24THRUST_300001_SM_1000_NS12placeholders2_2E
	.align		8
        /*0118*/ 	.dword	_ZN40_INTERNAL_9c48ee5f_4_k_cu_baf4ce14_220326thrust24THRUST_300001_SM_1000_NS12placeholders2_3E
	.align		8
        /*0120*/ 	.dword	_ZN40_INTERNAL_9c48ee5f_4_k_cu_baf4ce14_220326thrust24THRUST_300001_SM_1000_NS12placeholders2_4E
	.align		8
        /*0128*/ 	.dword	_ZN40_INTERNAL_9c48ee5f_4_k_cu_baf4ce14_220326thrust24THRUST_300001_SM_1000_NS12placeholders2_5E
	.align		8
        /*0130*/ 	.dword	_ZN40_INTERNAL_9c48ee5f_4_k_cu_baf4ce14_220326thrust24THRUST_300001_SM_1000_NS12placeholders2_6E
	.align		8
        /*0138*/ 	.dword	_ZN40_INTERNAL_9c48ee5f_4_k_cu_baf4ce14_220326thrust24THRUST_300001_SM_1000_NS12placeholders2_7E
	.align		8
        /*0140*/ 	.dword	_ZN40_INTERNAL_9c48ee5f_4_k_cu_baf4ce14_220326thrust24THRUST_300001_SM_1000_NS12placeholders2_8E
	.align		8
        /*0148*/ 	.dword	_ZN40_INTERNAL_9c48ee5f_4_k_cu_baf4ce14_220326thrust24THRUST_300001_SM_1000_NS12placeholders2_9E
	.align		8
        /*0150*/ 	.dword	_ZN40_INTERNAL_9c48ee5f_4_k_cu_baf4ce14_220326thrust24THRUST_300001_SM_1000_NS12placeholders3_10E
	.align		8
        /*0158*/ 	.dword	_ZN40_INTERNAL_9c48ee5f_4_k_cu_baf4ce14_220326thrust24THRUST_300001_SM_1000_NS3seqE
	.align		8
        /*0160*/ 	.dword	_ZN40_INTERNAL_9c48ee5f_4_k_cu_baf4ce14_220326thrust24THRUST_300001_SM_1000_NS6deviceE


//--------------------- .text._ZN3cub18CUB_300001_SM_10006detail11EmptyKernelIvEEvv --------------------------
	.section	.text._ZN3cub18CUB_300001_SM_10006detail11EmptyKernelIvEEvv,"ax",@progbits
	.align	128
        .global         _ZN3cub18CUB_300001_SM_10006detail11EmptyKernelIvEEvv
        .type           _ZN3cub18CUB_300001_SM_10006detail11EmptyKernelIvEEvv,@function
        .size           _ZN3cub18CUB_300001_SM_10006detail11EmptyKernelIvEEvv,(.L_x_1 - _ZN3cub18CUB_300001_SM_10006detail11EmptyKernelIvEEvv)
        .other          _ZN3cub18CUB_300001_SM_10006detail11EmptyKernelIvEEvv,@"STO_CUDA_ENTRY STV_DEFAULT"
_ZN3cub18CUB_300001_SM_10006detail11EmptyKernelIvEEvv:
.text._ZN3cub18CUB_300001_SM_10006detail11EmptyKernelIvEEvv:
[----:B------:R-:W-:Y:S01]  /*0000*/  LDC R1, c[0x0][0x37c] ;  /* 0x0000df00ff017b82 */ /* 0x000fe20000000800 */
[----:B------:R-:W-:Y:S05]  /*0010*/  EXIT ;  /* 0x000000000000794d */ /* 0x000fea0003800000 */
.L_x_0:
[----:B------:R-:W-:-:S00]  /*0020*/  BRA `(.L_x_0) ;  /* 0xfffffffc00fc7947 */ /* 0x000fc0000383ffff */
[----:B------:R-:W-:-:S00]  /*0030*/  NOP ;  /* 0x0000000000007918 */ /* 0x000fc00000000000 */
        /* <DEDUP_REMOVED lines=12> */
.L_x_1:


//--------------------- .nv.shared.reserved.0     --------------------------
	.section	.nv.shared.reserved.0,"aw",@nobits
	.weak		__nv_reservedSMEM_offset_0_alias
	.size		__nv_reservedSMEM_offset_0_alias, 0, 64
	.other		__nv_reservedSMEM_offset_0_alias,@"STO_CUDA_RESERVED_SHARED STV_DEFAULT"
__nv_reservedSMEM_offset_0_alias:
	.zero		0
	.zero		64


//--------------------- .nv.global                --------------------------
	.section	.nv.global,"aw",@nobits
.nv.global:
	.type		_ZN40_INTERNAL_9c48ee5f_4_k_cu_baf4ce14_220326thrust24THRUST_300001_SM_1000_NS12placeholders2_8E,@object
	.size		_ZN40_INTERNAL_9c48ee5f_4_k_cu_baf4ce14_220326thrust24THRUST_300001_SM_1000_NS12placeholders2_8E,(_ZN40_INTERNAL_9c48ee5f_4_k_cu_baf4ce14_220324cuda3std3__442_GLOBAL__N__9c48ee5f_4_k_cu_baf4ce14_220326ignoreE - _ZN40_INTERNAL_9c48ee5f_4_k_cu_baf4ce14_220326thrust24THRUST_300001_SM_1000_NS12placeholders2_8E)
_ZN40_INTERNAL_9c48ee5f_4_k_cu_baf4ce14_220326thrust24THRUST_300001_SM_1000_NS12placeholders2_8E:
	.zero		1
	.type		_ZN40_INTERNAL_9c48ee5f_4_k_cu_baf4ce14_220324cuda3std3__442_GLOBAL__N__9c48ee5f_4_k_cu_baf4ce14_220326ignoreE,@object
	.size		_ZN40_INTERNAL_9c48ee5f_4_k_cu_baf4ce14_220324cuda3std3__442_GLOBAL__N__9c48ee5f_4_k_cu_baf4ce14_220326ignoreE,(_ZN40_INTERNAL_9c48ee5f_4_k_cu_baf4ce14_220324cuda3std6ranges3__45__cpo4dataE - _ZN40_INTERNAL_9c48ee5f_4_k_cu_baf4ce14_220324cuda3std3__442_GLOBAL__N__9c48ee5f_4_k_cu_baf4ce14_220326ignoreE)
_ZN40_INTERNAL_9c48ee5f_4_k_cu_baf4ce14_220324cuda3std3__442_GLOBAL__N__9c48ee5f_4_k_cu_baf4ce14_220326ignoreE:
	.zero		1
	.type		_ZN40_INTERNAL_9c48ee5f_4_k_cu_baf4ce14_220324cuda3std6ranges3__45__cpo4dataE,@object
	.size		_ZN40_INTERNAL_9c48ee5f_4_k_cu_baf4ce14_220324cuda3std6ranges3__45__cpo4dataE,(_ZN40_INTERNAL_9c48ee5f_4_k_cu_baf4ce14_220326thrust24THRUST_300001_SM_1000_NS8cuda_cub10par_nosyncE - _ZN40_INTERNAL_9c48ee5f_4_k_cu_baf4ce14_220324cuda3std6ranges3__45__cpo4dataE)
_ZN40_INTERNAL_9c48ee5f_4_k_cu_baf4ce14_220324cuda3std6ranges3__45__cpo4dataE:
	.zero		1
	.type		_ZN40_INTERNAL_9c48ee5f_4_k_cu_baf4ce14_220326thrust24THRUST_300001_SM_1000_NS8cuda_cub10par_nosyncE,@object
	.size		_ZN40_INTERNAL_9c48ee5f_4_k_cu_baf4ce14_220326thrust24THRUST_300001_SM_1000_NS8cuda_cub10par_nosyncE,(_ZN40_INTERNAL_9c48ee5f_4_k_cu_baf4ce14_220324cuda3std3__45__cpo5beginE - _ZN40_INTERNAL_9c48ee5f_4_k_cu_baf4ce14_220326thrust24THRUST_300001_SM_1000_NS8cuda_cub10par_nosyncE)
_ZN40_INTERNAL_9c48ee5f_4_k_cu_baf4ce14_220326thrust24THRUST_300001_SM_1000_NS8cuda_cub10par_nosyncE:
	.zero		1
	.type		_ZN40_INTERNAL_9c48ee5f_4_k_cu_baf4ce14_220324cuda3std3__45__cpo5beginE,@object
	.size		_ZN40_INTERNAL_9c48ee5f_4_k_cu_baf4ce14_220324cuda3std3__45__cpo5beginE,(_ZN40_INTERNAL_9c48ee5f_4_k_cu_baf4ce14_220324cuda3std6ranges3__45__cpo5beginE - _ZN40_INTERNAL_9c48ee5f_4_k_cu_baf4ce14_220324cuda3std3__45__cpo5beginE)
_ZN40_INTERNAL_9c48ee5f_4_k_cu_baf4ce14_220324cuda3std3__45__cpo5beginE:
	.zero		1
	.type		_ZN40_INTERNAL_9c48ee5f_4_k_cu_baf4ce14_220324cuda3std6ranges3__45__cpo5beginE,@object
	.size		_ZN40_INTERNAL_9c48ee5f_4_k_cu_baf4ce14_220324cuda3std6ranges3__45__cpo5beginE,(_ZN40_INTERNAL_9c48ee5f_4_k_cu_baf4ce14_220326thrust24THRUST_300001_SM_1000_NS6deviceE - _ZN40_INTERNAL_9c48ee5f_4_k_cu_baf4ce14_220324cuda3std6ranges3__45__cpo5beginE)
_ZN40_INTERNAL_9c48ee5f_4_k_cu_baf4ce14_220324cuda3std6ranges3__45__cpo5beginE:
	.zero		1
	.type		_ZN40_INTERNAL_9c48ee5f_4_k_cu_baf4ce14_220326thrust24THRUST_300001_SM_1000_NS6deviceE,@object
	.size		_ZN40_INTERNAL_9c48ee5f_4_k_cu_baf4ce14_220326thrust24THRUST_300001_SM_1000_NS6deviceE,(_ZN40_INTERNAL_9c48ee5f_4_k_cu_baf4ce14_220324cuda3std3__47nulloptE - _ZN40_INTERNAL_9c48ee5f_4_k_cu_baf4ce14_220326thrust24THRUST_300001_SM_1000_NS6deviceE)
_ZN40_INTERNAL_9c48ee5f_4_k_cu_baf4ce14_220326thrust24THRUST_300001_SM_1000_NS6deviceE:
	.zero		1
	.type		_ZN40_INTERNAL_9c48ee5f_4_k_cu_baf4ce14_220324cuda3std3__47nulloptE,@object
	.size		_ZN40_INTERNAL_9c48ee5f_4_k_cu_baf4ce14_220324cuda3std3__47nulloptE,(_ZN40_INTERNAL_9c48ee5f_4_k_cu_baf4ce14_220324cuda3std6ranges3__45__cpo8distanceE - _ZN40_INTERNAL_9c48ee5f_4_k_cu_baf4ce14_220324cuda3std3__47nulloptE)
_ZN40_INTERNAL_9c48ee5f_4_k_cu_baf4ce14_220324cuda3std3__47nulloptE:
	.zero		1
	.type		_ZN40_INTERNAL_9c48ee5f_4_k_cu_baf4ce14_220324cuda3std6ranges3__45__cpo8distanceE,@object
	.size		_ZN40_INTERNAL_9c48ee5f_4_k_cu_baf4ce14_220324cuda3std6ranges3__45__cpo8distanceE,(_ZN40_INTERNAL_9c48ee5f_4_k_cu_baf4ce14_220326thrust24THRUST_300001_SM_1000_NS12placeholders2_4E - _ZN40_INTERNAL_9c48ee5f_4_k_cu_baf4ce14_220324cuda3std6ranges3__45__cpo8distanceE)
_ZN40_INTERNAL_9c48ee5f_4_k_cu_baf4ce14_220324cuda3std6ranges3__45__cpo8distanceE:
	.zero		1
	.type		_ZN40_INTERNAL_9c48ee5f_4_k_cu_baf4ce14_220326thrust24THRUST_300001_SM_1000_NS12placeholders2_4E,@object
	.size		_ZN40_INTERNAL_9c48ee5f_4_k_cu_baf4ce14_220326thrust24THRUST_300001_SM_1000_NS12placeholders2_4E,(_ZN40_INTERNAL_9c48ee5f_4_k_cu_baf4ce14_220324cuda3std3__45__cpo6rbeginE - _ZN40_INTERNAL_9c48ee5f_4_k_cu_baf4ce14_220326thrust24THRUST_300001_SM_1000_NS12placeholders2_4E)
_ZN40_INTERNAL_9c48ee5f_4_k_cu_baf4ce14_220326thrust24THRUST_300001_SM_1000_NS12placeholders2_4E:
	.zero		1
	.type		_ZN40_INTERNAL_9c48ee5f_4_k_cu_baf4ce14_220324cuda3std3__45__cpo6rbeginE,@object
	.size		_ZN40_INTERNAL_9c48ee5f_4_k_cu_baf4ce14_220324cuda3std3__45__cpo6rbeginE,(_ZN40_INTERNAL_9c48ee5f_4_k_cu_baf4ce14_220324cuda3std6ranges3__45__cpo7advanceE - _ZN40_INTERNAL_9c48ee5f_4_k_cu_baf4ce14_220324cuda3std3__45__cpo6rbeginE)
_ZN40_INTERNAL_9c48ee5f_4_k_cu_baf4ce14_220324cuda3std3__45__cpo6rbeginE:
	.zero		1
	.type		_ZN40_INTERNAL_9c48ee5f_4_k_cu_baf4ce14_220324cuda3std6ranges3__45__cpo7advanceE,@object
	.size		_ZN40_INTERNAL_9c48ee5f_4_k_cu_baf4ce14_220324cuda3std6ranges3__45__cpo7advanceE,(_ZN40_INTERNAL_9c48ee5f_4_k_cu_baf4ce14_220326thrust24THRUST_300001_SM_1000_NS12placeholders3_10E - _ZN40_INTERNAL_9c48ee5f_4_k_cu_baf4ce14_220324cuda3std6ranges3__45__cpo7advanceE)
_ZN40_INTERNAL_9c48ee5f_4_k_cu_baf4ce14_220324cuda3std6ranges3__45__cpo7advanceE:
	.zero		1
	.type		_ZN40_INTERNAL_9c48ee5f_4_k_cu_baf4ce14_220326thrust24THRUST_300001_SM_1000_NS12placeholders3_10E,@object
	.size		_ZN40_INTERNAL_9c48ee5f_4_k_cu_baf4ce14_220326thrust24THRUST_300001_SM_1000_NS12placeholders3_10E,(_ZN40_INTERNAL_9c48ee5f_4_k_cu_baf4ce14_220324cuda3std3__48in_placeE - _ZN40_INTERNAL_9c48ee5f_4_k_cu_baf4ce14_220326thrust24THRUST_300001_SM_1000_NS12placeholders3_10E)
_ZN40_INTERNAL_9c48ee5f_4_k_cu_baf4ce14_220326thrust24THRUST_300001_SM_1000_NS12placeholders3_10E:
	.zero		1
	.type		_ZN40_INTERNAL_9c48ee5f_4_k_cu_baf4ce14_220324cuda3std3__48in_placeE,@object
	.size		_ZN40_INTERNAL_9c48ee5f_4_k_cu_baf4ce14_220324cuda3std3__48in_placeE,(_ZN40_INTERNAL_9c48ee5f_4_k_cu_baf4ce14_220324cuda3std6ranges3__45__cpo4sizeE - _ZN40_INTERNAL_9c48ee5f_4_k_cu_baf4ce14_220324cuda3std3__48in_placeE)
_ZN40_INTERNAL_9c48ee5f_4_k_cu_baf4ce14_220324cuda3std3__48in_placeE:
	.zero		1
	.type		_ZN40_INTERNAL_9c48ee5f_4_k_cu_baf4ce14_220324cuda3std6ranges3__45__cpo4sizeE,@object
	.size		_ZN40_INTERNAL_9c48ee5f_4_k_cu_baf4ce14_220324cuda3std6ranges3__45__cpo4sizeE,(_ZN40_INTERNAL_9c48ee5f_4_k_cu_baf4ce14_220326thrust24THRUST_300001_SM_1000_NS12placeholders2_2E - _ZN40_INTERNAL_9c48ee5f_4_k_cu_baf4ce14_220324cuda3std6ranges3__45__cpo4sizeE)
_ZN40_INTERNAL_9c48ee5f_4_k_cu_baf4ce14_220324cuda3std6ranges3__45__cpo4sizeE:
	.zero		1
	.type		_ZN40_INTERNAL_9c48ee5f_4_k_cu_baf4ce14_220326thrust24THRUST_300001_SM_1000_NS12placeholders2_2E,@object
	.size		_ZN40_INTERNAL_9c48ee5f_4_k_cu_baf4ce14_220326thrust24THRUST_300001_SM_1000_NS12placeholders2_2E,(_ZN40_INTERNAL_9c48ee5f_4_k_cu_baf4ce14_220324cuda3std3__45__cpo6cbeginE - _ZN40_INTERNAL_9c48ee5f_4_k_cu_baf4ce14_220326thrust24THRUST_300001_SM_1000_NS12placeholders2_2E)
_ZN40_INTERNAL_9c48ee5f_4_k_cu_baf4ce14_220326thrust24THRUST_300001_SM_1000_NS12placeholders2_2E:
	.zero		1
	.type		_ZN40_INTERNAL_9c48ee5f_4_k_cu_baf4ce14_220324cuda3std3__45__cpo6cbeginE,@object
	.size		_ZN40_INTERNAL_9c48ee5f_4_k_cu_baf4ce14_220324cuda3std3__45__cpo6cbeginE,(_ZN40_INTERNAL_9c48ee5f_4_k_cu_baf4ce14_220324cuda3std6ranges3__45__cpo6cbeginE - _ZN40_INTERNAL_9c48ee5f_4_k_cu_baf4ce14_220324cuda3std3__45__cpo6cbeginE)
_ZN40_INTERNAL_9c48ee5f_4_k_cu_baf4ce14_220324cuda3std3__45__cpo6cbeginE:
	.zero		1
	.type		_ZN40_INTERNAL_9c48ee5f_4_k_cu_baf4ce14_220324cuda3std6ranges3__45__cpo6cbeginE,@object
	.size		_ZN40_INTERNAL_9c48ee5f_4_k_cu_baf4ce14_220324cuda3std6ranges3__45__cpo6cbeginE,(_ZN40_INTERNAL_9c48ee5f_4_k_cu_baf4ce14_220326thrust24THRUST_300001_SM_1000_NS12placeholders2_6E - _ZN40_INTERNAL_9c48ee5f_4_k_cu_baf4ce14_220324cuda3std6ranges3__45__cpo6cbeginE)
_ZN40_INTERNAL_9c48ee5f_4_k_cu_baf4ce14_220324cuda3std6ranges3__45__cpo6cbeginE:
	.zero		1
	.type		_ZN40_INTERNAL_9c48ee5f_4_k_cu_baf4ce14_220326thrust24THRUST_300001_SM_1000_NS12placeholders2_6E,@object
	.size		_ZN40_INTERNAL_9c48ee5f_4_k_cu_baf4ce14_220326thrust24THRUST_300001_SM_1000_NS12placeholders2_6E,(_ZN40_INTERNAL_9c48ee5f_4_k_cu_baf4ce14_220324cuda3std3__45__cpo7crbeginE - _ZN40_INTERNAL_9c48ee5f_4_k_cu_baf4ce14_220326thrust24THRUST_300001_SM_1000_NS12placeholders2_6E)
_ZN40_INTERNAL_9c48ee5f_4_k_cu_baf4ce14_220326thrust24THRUST_300001_SM_1000_NS12placeholders2_6E:
	.zero		1
	.type		_ZN40_INTERNAL_9c48ee5f_4_k_cu_baf4ce14_220324cuda3std3__45__cpo7crbeginE,@object
	.size		_ZN40_INTERNAL_9c48ee5f_4_k_cu_baf4ce14_220324cuda3std3__45__cpo7crbeginE,(_ZN40_INTERNAL_9c48ee5f_4_k_cu_baf4ce14_220324cuda3std6ranges3__45__cpo4nextE - _ZN40_INTERNAL_9c48ee5f_4_k_cu_baf4ce14_220324cuda3std3__45__cpo7crbeginE)
_ZN40_INTERNAL_9c48ee5f_4_k_cu_baf4ce14_220324cuda3std3__45__cpo7crbeginE:
	.zero		1
	.type		_ZN40_INTERNAL_9c48ee5f_4_k_cu_baf4ce14_220324cuda3std6ranges3__45__cpo4nextE,@object
	.size		_ZN40_INTERNAL_9c48ee5f_4_k_cu_baf4ce14_220324cuda3std6ranges3__45__cpo4nextE,(_ZN40_INTERNAL_9c48ee5f_4_k_cu_baf4ce14_220324cuda3std6ranges3__45__cpo4swapE - _ZN40_INTERNAL_9c48ee5f_4_k_cu_baf4ce14_220324cuda3std6ranges3__45__cpo4nextE)
_ZN40_INTERNAL_9c48ee5f_4_k_cu_baf4ce14_220324cuda3std6ranges3__45__cpo4nextE:
	.zero		1
	.type		_ZN40_INTERNAL_9c48ee5f_4_k_cu_baf4ce14_220324cuda3std6ranges3__45__cpo4swapE,@object
	.size		_ZN40_INTERNAL_9c48ee5f_4_k_cu_baf4ce14_220324cuda3std6ranges3__45__cpo4swapE,(_ZN40_INTERNAL_9c48ee5f_4_k_cu_baf4ce14_220326thrust24THRUST_300001_SM_1000_NS6system3cpp3parE - _ZN40_INTERNAL_9c48ee5f_4_k_cu_baf4ce14_220324cuda3std6ranges3__45__cpo4swapE)
_ZN40_INTERNAL_9c48ee5f_4_k_cu_baf4ce14_220324cuda3std6ranges3__45__cpo4swapE:
	.zero		1
	.type		_ZN40_INTERNAL_9c48ee5f_4_k_cu_baf4ce14_220326thrust24THRUST_300001_SM_1000_NS6system3cpp3parE,@object
	.size		_ZN40_INTERNAL_9c48ee5f_4_k_cu_baf4ce14_220326thrust24THRUST_300001_SM_1000_NS6system3cpp3parE,(_ZN40_INTERNAL_9c48ee5f_4_k_cu_baf4ce14_220326thrust24THRUST_300001_SM_1000_NS3seqE - _ZN40_INTERNAL_9c48ee5f_4_k_cu_baf4ce14_220326thrust24THRUST_300001_SM_1000_NS6system3cpp3parE)
_ZN40_INTERNAL_9c48ee5f_4_k_cu_baf4ce14_220326thrust24THRUST_300001_SM_1000_NS6system3cpp3parE:
	.zero		1
	.type		_ZN40_INTERNAL_9c48ee5f_4_k_cu_baf4ce14_220326thrust24THRUST_300001_SM_1000_NS3seqE,@object
	.size		_ZN40_INTERNAL_9c48ee5f_4_k_cu_baf4ce14_220326thrust24THRUST_300001_SM_1000_NS3seqE,(_ZN40_INTERNAL_9c48ee5f_4_k_cu_baf4ce14_220324cuda3std3__420unreachable_sentinelE - _ZN40_INTERNAL_9c48ee5f_4_k_cu_baf4ce14_220326thrust24THRUST_300001_SM_1000_NS3seqE)
_ZN40_INTERNAL_9c48ee5f_4_k_cu_baf4ce14_220326thrust24THRUST_300001_SM_1000_NS3seqE:
	.zero		1
	.type		_ZN40_INTERNAL_9c48ee5f_4_k_cu_baf4ce14_220324cuda3std3__420unreachable_sentinelE,@object
	.size		_ZN40_INTERNAL_9c48ee5f_4_k_cu_baf4ce14_220324cuda3std3__420unreachable_sentinelE,(_ZN40_INTERNAL_9c48ee5f_4_k_cu_baf4ce14_220324cuda3std6ranges3__45__cpo5ssizeE - _ZN40_INTERNAL_9c48ee5f_4_k_cu_baf4ce14_220324cuda3std3__420unreachable_sentinelE)
_ZN40_INTERNAL_9c48ee5f_4_k_cu_baf4ce14_220324cuda3std3__420unreachable_sentinelE:
	.zero		1
	.type		_ZN40_INTERNAL_9c48ee5f_4_k_cu_baf4ce14_220324cuda3std6ranges3__45__cpo5ssizeE,@object
	.size		_ZN40_INTERNAL_9c48ee5f_4_k_cu_baf4ce14_220324cuda3std6ranges3__45__cpo5ssizeE,(_ZN40_INTERNAL_9c48ee5f_4_k_cu_baf4ce14_220326thrust24THRUST_300001_SM_1000_NS12placeholders2_3E - _ZN40_INTERNAL_9c48ee5f_4_k_cu_baf4ce14_220324cuda3std6ranges3__45__cpo5ssizeE)
_ZN40_INTERNAL_9c48ee5f_4_k_cu_baf4ce14_220324cuda3std6ranges3__45__cpo5ssizeE:
	.zero		1
	.type		_ZN40_INTERNAL_9c48ee5f_4_k_cu_baf4ce14_220326thrust24THRUST_300001_SM_1000_NS12placeholders2_3E,@object
	.size		_ZN40_INTERNAL_9c48ee5f_4_k_cu_baf4ce14_220326thrust24THRUST_300001_SM_1000_NS12placeholders2_3E,(_ZN40_INTERNAL_9c48ee5f_4_k_cu_baf4ce14_220324cuda3std3__45__cpo4cendE - _ZN40_INTERNAL_9c48ee5f_4_k_cu_baf4ce14_220326thrust24THRUST_300001_SM_1000_NS12placeholders2_3E)
_ZN40_INTERNAL_9c48ee5f_4_k_cu_baf4ce14_220326thrust24THRUST_300001_SM_1000_NS12placeholders2_3E:
	.zero		1
	.type		_ZN40_INTERNAL_9c48ee5f_4_k_cu_baf4ce14_220324cuda3std3__45__cpo4cendE,@object
	.size		_ZN40_INTERNAL_9c48ee5f_4_k_cu_baf4ce14_220324cuda3std3__45__cpo4cendE,(_ZN40_INTERNAL_9c48ee5f_4_k_cu_baf4ce14_220324cuda3std6ranges3__45__cpo4cendE - _ZN40_INTERNAL_9c48ee5f_4_k_cu_baf4ce14_220324cuda3std3__45__cpo4cendE)
_ZN40_INTERNAL_9c48ee5f_4_k_cu_baf4ce14_220324cuda3std3__45__cpo4cendE:
	.zero		1
	.type		_ZN40_INTERNAL_9c48ee5f_4_k_cu_baf4ce14_220324cuda3std6ranges3__45__cpo4cendE,@object
	.size		_ZN40_INTERNAL_9c48ee5f_4_k_cu_baf4ce14_220324cuda3std6ranges3__45__cpo4cendE,(_ZN40_INTERNAL_9c48ee5f_4_k_cu_baf4ce14_220326thrust24THRUST_300001_SM_1000_NS12placeholders2_7E - _ZN40_INTERNAL_9c48ee5f_4_k_cu_baf4ce14_220324cuda3std6ranges3__45__cpo4cendE)
_ZN40_INTERNAL_9c48ee5f_4_k_cu_baf4ce14_220324cuda3std6ranges3__45__cpo4cendE:
	.zero		1
	.type		_ZN40_INTERNAL_9c48ee5f_4_k_cu_baf4ce14_220326thrust24THRUST_300001_SM_1000_NS12placeholders2_7E,@object
	.size		_ZN40_INTERNAL_9c48ee5f_4_k_cu_baf4ce14_220326thrust24THRUST_300001_SM_1000_NS12placeholders2_7E,(_ZN40_INTERNAL_9c48ee5f_4_k_cu_baf4ce14_220324cuda3std3__45__cpo5crendE - _ZN40_INTERNAL_9c48ee5f_4_k_cu_baf4ce14_220326thrust24THRUST_300001_SM_1000_NS12placeholders2_7E)
_ZN40_INTERNAL_9c48ee5f_4_k_cu_baf4ce14_220326thrust24THRUST_300001_SM_1000_NS12placeholders2_7E:
	.zero		1
	.type		_ZN40_INTERNAL_9c48ee5f_4_k_cu_baf4ce14_220324cuda3std3__45__cpo5crendE,@object
	.size		_ZN40_INTERNAL_9c48ee5f_4_k_cu_baf4ce14_220324cuda3std3__45__cpo5crendE,(_ZN40_INTERNAL_9c48ee5f_4_k_cu_baf4ce14_220324cuda3std6ranges3__45__cpo4prevE - _ZN40_INTERNAL_9c48ee5f_4_k_cu_baf4ce14_220324cuda3std3__45__cpo5crendE)
_ZN40_INTERNAL_9c48ee5f_4_k_cu_baf4ce14_220324cuda3std3__45__cpo5crendE:
	.zero		1
	.type		_ZN40_INTERNAL_9c48ee5f_4_k_cu_baf4ce14_220324cuda3std6ranges3__45__cpo4prevE,@object
	.size		_ZN40_INTERNAL_9c48ee5f_4_k_cu_baf4ce14_220324cuda3std6ranges3__45__cpo4prevE,(_ZN40_INTERNAL_9c48ee5f_4_k_cu_baf4ce14_220324cuda3std6ranges3__45__cpo9iter_moveE - _ZN40_INTERNAL_9c48ee5f_4_k_cu_baf4ce14_220324cuda3std6ranges3__45__cpo4prevE)
_ZN40_INTERNAL_9c48ee5f_4_k_cu_baf4ce14_220324cuda3std6ranges3__45__cpo4prevE:
	.zero		1
	.type		_ZN40_INTERNAL_9c48ee5f_4_k_cu_baf4ce14_220324cuda3std6ranges3__45__cpo9iter_moveE,@object
	.size		_ZN40_INTERNAL_9c48ee5f_4_k_cu_baf4ce14_220324cuda3std6ranges3__45__cpo9iter_moveE,(_ZN40_INTERNAL_9c48ee5f_4_k_cu_baf4ce14_220326thrust24THRUST_300001_SM_1000_NS8cuda_cub3parE - _ZN40_INTERNAL_9c48ee5f_4_k_cu_baf4ce14_220324cuda3std6ranges3__45__cpo9iter_moveE)
_ZN40_INTERNAL_9c48ee5f_4_k_cu_baf4ce14_220324cuda3std6ranges3__45__cpo9iter_moveE:
	.zero		1
	.type		_ZN40_INTERNAL_9c48ee5f_4_k_cu_baf4ce14_220326thrust24THRUST_300001_SM_1000_NS8cuda_cub3parE,@object
	.size		_ZN40_INTERNAL_9c48ee5f_4_k_cu_baf4ce14_220326thrust24THRUST_300001_SM_1000_NS8cuda_cub3parE,(_ZN40_INTERNAL_9c48ee5f_4_k_cu_baf4ce14_220326thrust24THRUST_300001_SM_1000_NS12placeholders2_9E - _ZN40_INTERNAL_9c48ee5f_4_k_cu_baf4ce14_220326thrust24THRUST_300001_SM_1000_NS8cuda_cub3parE)
_ZN40_INTERNAL_9c48ee5f_4_k_cu_baf4ce14_220326thrust24THRUST_300001_SM_1000_NS8cuda_cub3parE:
	.zero		1
	.type		_ZN40_INTERNAL_9c48ee5f_4_k_cu_baf4ce14_220326thrust24THRUST_300001_SM_1000_NS12placeholders2_9E,@object
	.size		_ZN40_INTERNAL_9c48ee5f_4_k_cu_baf4ce14_220326thrust24THRUST_300001_SM_1000_NS12placeholders2_9E,(_ZN40_INTERNAL_9c48ee5f_4_k_cu_baf4ce14_220324cuda3std3__419piecewise_constructE - _ZN40_INTERNAL_9c48ee5f_4_k_cu_baf4ce14_220326thrust24THRUST_300001_SM_1000_NS12placeholders2_9E)
_ZN40_INTERNAL_9c48ee5f_4_k_cu_baf4ce14_220326thrust24THRUST_300001_SM_1000_NS12placeholders2_9E:
	.zero		1
	.type		_ZN40_INTERNAL_9c48ee5f_4_k_cu_baf4ce14_220324cuda3std3__419piecewise_constructE,@object
	.size		_ZN40_INTERNAL_9c48ee5f_4_k_cu_baf4ce14_220324cuda3std3__419piecewise_constructE,(_ZN40_INTERNAL_9c48ee5f_4_k_cu_baf4ce14_220324cuda3std6ranges3__45__cpo5cdataE - _ZN40_INTERNAL_9c48ee5f_4_k_cu_baf4ce14_220324cuda3std3__419piecewise_constructE)
_ZN40_INTERNAL_9c48ee5f_4_k_cu_baf4ce14_220324cuda3std3__419piecewise_constructE:
	.zero		1
	.type		_ZN40_INTERNAL_9c48ee5f_4_k_cu_baf4ce14_220324cuda3std6ranges3__45__cpo5cdataE,@object
	.size		_ZN40_INTERNAL_9c48ee5f_4_k_cu_baf4ce14_220324cuda3std6ranges3__45__cpo5cdataE,(_ZN40_INTERNAL_9c48ee5f_4_k_cu_baf4ce14_220326thrust24THRUST_300001_SM_1000_NS12placeholders2_1E - _ZN40_INTERNAL_9c48ee5f_4_k_cu_baf4ce14_220324cuda3std6ranges3__45__cpo5cdataE)
_ZN40_INTERNAL_9c48ee5f_4_k_cu_baf4ce14_220324cuda3std6ranges3__45__cpo5cdataE:
	.zero		1
	.type		_ZN40_INTERNAL_9c48ee5f_4_k_cu_baf4ce14_220326thrust24THRUST_300001_SM_1000_NS12placeholders2_1E,@object
	.size		_ZN40_INTERNAL_9c48ee5f_4_k_cu_baf4ce14_220326thrust24THRUST_300001_SM_1000_NS12placeholders2_1E,(_ZN40_INTERNAL_9c48ee5f_4_k_cu_baf4ce14_220324cuda3std3__45__cpo3endE - _ZN40_INTERNAL_9c48ee5f_4_k_cu_baf4ce14_220326thrust24THRUST_300001_SM_1000_NS12placeholders2_1E)
_ZN40_INTERNAL_9c48ee5f_4_k_cu_baf4ce14_220326thrust24THRUST_300001_SM_1000_NS12placeholders2_1E:
	.zero		1
	.type		_ZN40_INTERNAL_9c48ee5f_4_k_cu_baf4ce14_220324cuda3std3__45__cpo3endE,@object
	.size		_ZN40_INTERNAL_9c48ee5f_4_k_cu_baf4ce14_220324cuda3std3__45__cpo3endE,(_ZN40_INTERNAL_9c48ee5f_4_k_cu_baf4ce14_220324cuda3std6ranges3__45__cpo3endE - _ZN40_INTERNAL_9c48ee5f_4_k_cu_baf4ce14_220324cuda3std3__45__cpo3endE)
_ZN40_INTERNAL_9c48ee5f_4_k_cu_baf4ce14_220324cuda3std3__45__cpo3endE:
	.zero		1
	.type		_ZN40_INTERNAL_9c48ee5f_4_k_cu_baf4ce14_220324cuda3std6ranges3__45__cpo3endE,@object
	.size		_ZN40_INTERNAL_9c48ee5f_4_k_cu_baf4ce14_220324cuda3std6ranges3__45__cpo3endE,(_ZN40_INTERNAL_9c48ee5f_4_k_cu_baf4ce14_220326thrust24THRUST_300001_SM_1000_NS12placeholders2_5E - _ZN40_INTERNAL_9c48ee5f_4_k_cu_baf4ce14_220324cuda3std6ranges3__45__cpo3endE)
_ZN40_INTERNAL_9c48ee5f_4_k_cu_baf4ce14_220324cuda3std6ranges3__45__cpo3endE:
	.zero		1
	.type		_ZN40_INTERNAL_9c48ee5f_4_k_cu_baf4ce14_220326thrust24THRUST_300001_SM_1000_NS12placeholders2_5E,@object
	.size		_ZN40_INTERNAL_9c48ee5f_4_k_cu_baf4ce14_220326thrust24THRUST_300001_SM_1000_NS12placeholders2_5E,(_ZN40_INTERNAL_9c48ee5f_4_k_cu_baf4ce14_220324cuda3std3__45__cpo4rendE - _ZN40_INTERNAL_9c48ee5f_4_k_cu_baf4ce14_220326thrust24THRUST_300001_SM_1000_NS12placeholders2_5E)
_ZN40_INTERNAL_9c48ee5f_4_k_cu_baf4ce14_220326thrust24THRUST_300001_SM_1000_NS12placeholders2_5E:
	.zero		1
	.type		_ZN40_INTERNAL_9c48ee5f_4_k_cu_baf4ce14_220324cuda3std3__45__cpo4rendE,@object
	.size		_ZN40_INTERNAL_9c48ee5f_4_k_cu_baf4ce14_220324cuda3std3__45__cpo4rendE,(_ZN40_INTERNAL_9c48ee5f_4_k_cu_baf4ce14_220324cuda3std6ranges3__45__cpo9iter_swapE - _ZN40_INTERNAL_9c48ee5f_4_k_cu_baf4ce14_220324cuda3std3__45__cpo4rendE)
_ZN40_INTERNAL_9c48ee5f_4_k_cu_baf4ce14_220324cuda3std3__45__cpo4rendE:
	.zero		1
	.type		_ZN40_INTERNAL_9c48ee5f_4_k_cu_baf4ce14_220324cuda3std6ranges3__45__cpo9iter_swapE,@object
	.size		_ZN40_INTERNAL_9c48ee5f_4_k_cu_baf4ce14_220324cuda3std6ranges3__45__cpo9iter_swapE,(_ZN40_INTERNAL_9c48ee5f_4_k_cu_baf4ce14_220324cuda3std3__48unexpectE - _ZN40_INTERNAL_9c48ee5f_4_k_cu_baf4ce14_220324cuda3std6ranges3__45__cpo9iter_swapE)
_ZN40_INTERNAL_9c48ee5f_4_k_cu_baf4ce14_220324cuda3std6ranges3__45__cpo9iter_swapE:
	.zero		1
	.type		_ZN40_INTERNAL_9c48ee5f_4_k_cu_baf4ce14_220324cuda3std3__48unexpectE,@object
	.size		_ZN40_INTERNAL_9c48ee5f_4_k_cu_baf4ce14_220324cuda3std3__48unexpectE,(_ZN40_INTERNAL_9c48ee5f_4_k_cu_baf4ce14_220326thrust24THRUST_300001_SM_1000_NS6system6detail10sequential3seqE - _ZN40_INTERNAL_9c48ee5f_4_k_cu_baf4ce14_220324cuda3std3__48unexpectE)
_ZN40_INTERNAL_9c48ee5f_4_k_cu_baf4ce14_220324cuda3std3__48unexpectE:
	.zero		1
	.type		_ZN40_INTERNAL_9c48ee5f_4_k_cu_baf4ce14_220326thrust24THRUST_300001_SM_1000_NS6system6detail10sequential3seqE,@object
	.size		_ZN40_INTERNAL_9c48ee5f_4_k_cu_baf4ce14_220326thrust24THRUST_300001_SM_1000_NS6system6detail10sequential3seqE,(.L_29 - _ZN40_INTERNAL_9c48ee5f_4_k_cu_baf4ce14_220326thrust24THRUST_300001_SM_1000_NS6system6detail10sequential3seqE)
_ZN40_INTERNAL_9c48ee5f_4_k_cu_baf4ce14_220326thrust24THRUST_300001_SM_1000_NS6system6detail10sequential3seqE:
	.zero		1
.L_29:


//--------------------- .nv.constant0._ZN3cub18CUB_300001_SM_10006detail11EmptyKernelIvEEvv --------------------------
	.section	.nv.constant0._ZN3cub18CUB_300001_SM_10006detail11EmptyKernelIvEEvv,"a",@progbits
	.sectionflags	@""
	.align	4
.nv.constant0._ZN3cub18CUB_300001_SM_10006detail11EmptyKernelIvEEvv:
	.zero		896


//--------------------- SYMBOLS --------------------------

	.type		.nv.reservedSmem.offset0,@object
	.size		.nv.reservedSmem.offset0,0x4
